	.headerflags	@"EF_CUDA_TEXMODE_UNIFIED EF_CUDA_64BIT_ADDRESS EF_CUDA_ACCELERATORS EF_CUDA_SM90 EF_CUDA_VIRTUAL_SM(EF_CUDA_SM90)"
	.elftype	@"ET_EXEC"


//--------------------- .nv.info                  --------------------------
	.section	.nv.info,"",@"SHT_CUDA_INFO"
	.align	4


	//----- nvinfo : EIATTR_REGCOUNT
	.align		4
        /*0000*/ 	.byte	0x04, 0x2f
        /*0002*/ 	.short	(.L_1 - .L_0)
	.align		4
.L_0:
        /*0004*/ 	.word	index@(triton_poi_fused_add_mul_pow_sub_sum_1)
        /*0008*/ 	.word	0x00000010


	//----- nvinfo : EIATTR_MIN_STACK_SIZE
	.align		4
.L_1:
        /*000c*/ 	.byte	0x04, 0x12
        /*000e*/ 	.short	(.L_3 - .L_2)
	.align		4
.L_2:
        /*0010*/ 	.word	index@(triton_poi_fused_add_mul_pow_sub_sum_1)
        /*0014*/ 	.word	0x00000000


	//----- nvinfo : EIATTR_FRAME_SIZE
	.align		4
.L_3:
        /*0018*/ 	.byte	0x04, 0x11
        /*001a*/ 	.short	(.L_5 - .L_4)
	.align		4
.L_4:
        /*001c*/ 	.word	index@(triton_poi_fused_add_mul_pow_sub_sum_1)
        /*0020*/ 	.word	0x00000000


	//----- nvinfo : EIATTR_MIN_STACK_SIZE
	.align		4
.L_5:
        /*0024*/ 	.byte	0x04, 0x12
        /*0026*/ 	.short	(.L_7 - .L_6)
	.align		4
.L_6:
        /*0028*/ 	.word	index@(triton_poi_fused_add_mul_pow_sub_sum_1)
        /*002c*/ 	.word	0x00000000
.L_7:


//--------------------- .nv.info.triton_poi_fused_add_mul_pow_sub_sum_1 --------------------------
	.section	.nv.info.triton_poi_fused_add_mul_pow_sub_sum_1,"",@"SHT_CUDA_INFO"
	.sectionflags	@""
	.align	4


	//----- nvinfo : EIATTR_CUDA_API_VERSION
	.align		4
        /*0000*/ 	.byte	0x04, 0x37
        /*0002*/ 	.short	(.L_9 - .L_8)
.L_8:
        /*0004*/ 	.word	0x0000007c


	//----- nvinfo : EIATTR_KPARAM_INFO
	.align		4
.L_9:
        /*0008*/ 	.byte	0x04, 0x17
        /*000a*/ 	.short	(.L_11 - .L_10)
.L_10:
        /*000c*/ 	.word	0x00000000
        /*0010*/ 	.short	0x0003
        /*0012*/ 	.short	0x0018
        /*0014*/ 	.byte	0x00, 0xf0, 0x11, 0x00


	//----- nvinfo : EIATTR_KPARAM_INFO
	.align		4
.L_11:
        /*0018*/ 	.byte	0x04, 0x17
        /*001a*/ 	.short	(.L_13 - .L_12)
.L_12:
        /*001c*/ 	.word	0x00000000
        /*0020*/ 	.short	0x0002
        /*0022*/ 	.short	0x0010
        /*0024*/ 	.byte	0x00, 0xf4, 0x21, 0x00


	//----- nvinfo : EIATTR_KPARAM_INFO
	.align		4
.L_13:
        /*0028*/ 	.byte	0x04, 0x17
        /*002a*/ 	.short	(.L_15 - .L_14)
.L_14:
        /*002c*/ 	.word	0x00000000
        /*0030*/ 	.short	0x0001
        /*0032*/ 	.short	0x0008
        /*0034*/ 	.byte	0x00, 0xf4, 0x21, 0x00


	//----- nvinfo : EIATTR_KPARAM_INFO
	.align		4
.L_15:
        /*0038*/ 	.byte	0x04, 0x17
        /*003a*/ 	.short	(.L_17 - .L_16)
.L_16:
        /*003c*/ 	.word	0x00000000
        /*0040*/ 	.short	0x0000
        /*0042*/ 	.short	0x0000
        /*0044*/ 	.byte	0x00, 0xf4, 0x21, 0x00


	//----- nvinfo : EIATTR_SPARSE_MMA_MASK
	.align		4
.L_17:
        /*0048*/ 	.byte	0x03, 0x50
        /*004a*/ 	.short	0x0000


	//----- nvinfo : EIATTR_MAXREG_COUNT
	.align		4
        /*004c*/ 	.byte	0x03, 0x1b
        /*004e*/ 	.short	0x00ff


	//----- nvinfo : EIATTR_EXIT_INSTR_OFFSETS
	.align		4
        /*0050*/ 	.byte	0x04, 0x1c
        /*0052*/ 	.short	(.L_19 - .L_18)


	//   ....[0]....
.L_18:
        /*0054*/ 	.word	0x000001c0


	//   ....[1]....
        /*0058*/ 	.word	0x000001e0


	//----- nvinfo : EIATTR_REQNTID
	.align		4
.L_19:
        /*005c*/ 	.byte	0x04, 0x10
        /*005e*/ 	.short	(.L_21 - .L_20)
.L_20:
        /*0060*/ 	.word	0x00000080
        /*0064*/ 	.word	0x00000001
        /*0068*/ 	.word	0x00000001


	//----- nvinfo : EIATTR_CBANK_PARAM_SIZE
	.align		4
.L_21:
        /*006c*/ 	.byte	0x03, 0x19
        /*006e*/ 	.short	0x001c


	//----- nvinfo : EIATTR_PARAM_CBANK
	.align		4
        /*0070*/ 	.byte	0x04, 0x0a
        /*0072*/ 	.short	(.L_23 - .L_22)
	.align		4
.L_22:
        /*0074*/ 	.word	index@(.nv.constant0.triton_poi_fused_add_mul_pow_sub_sum_1)
        /*0078*/ 	.short	0x0210
        /*007a*/ 	.short	0x001c


	//----- nvinfo : EIATTR_SW_WAR
	.align		4
.L_23:
        /*007c*/ 	.byte	0x04, 0x36
        /*007e*/ 	.short	(.L_25 - .L_24)
.L_24:
        /*0080*/ 	.word	0x00000008
.L_25:


//--------------------- .nv.callgraph             --------------------------
	.section	.nv.callgraph,"",@"SHT_CUDA_CALLGRAPH"
	.align	4
	.sectionentsize	8
	.align		4
        /*0000*/ 	.word	0x00000000
	.align		4
        /*0004*/ 	.word	0xffffffff
	.align		4
        /*0008*/ 	.word	0x00000000
	.align		4
        /*000c*/ 	.word	0xfffffffe
	.align		4
        /*0010*/ 	.word	0x00000000
	.align		4
        /*0014*/ 	.word	0xfffffffd
	.align		4
        /*0018*/ 	.word	0x00000000
	.align		4
        /*001c*/ 	.word	0xfffffffc


//--------------------- .text.triton_poi_fused_add_mul_pow_sub_sum_1 --------------------------
	.section	.text.triton_poi_fused_add_mul_pow_sub_sum_1,"ax",@progbits
	.align	128
        .global         triton_poi_fused_add_mul_pow_sub_sum_1
        .type           triton_poi_fused_add_mul_pow_sub_sum_1,@function
        .size           triton_poi_fused_add_mul_pow_sub_sum_1,(.L_x_1 - triton_poi_fused_add_mul_pow_sub_sum_1)
        .other          triton_poi_fused_add_mul_pow_sub_sum_1,@"STO_CUDA_ENTRY STV_DEFAULT"
triton_poi_fused_add_mul_pow_sub_sum_1:
.text.triton_poi_fused_add_mul_pow_sub_sum_1:
[----:B------:R-:W0:Y:S02]  /*0000*/  LDC R1, c[0x0][0x28] ;  /* 0x00000a00ff017b82 */ /* 0x000e240000000800 */
[----:B------:R-:W1:Y:S01]  /*0010*/  S2R R0, SR_TID.X ;  /* 0x0000000000007919 */ /* 0x000e620000002100 */
[----:B------:R-:W2:Y:S01]  /*0020*/  LDC.64 R2, c[0x0][0x210] ;  /* 0x00008400ff027b82 */ /* 0x000ea20000000a00 */
[----:B------:R-:W-:Y:S02]  /*0030*/  CS2R R12, SRZ ;  /* 0x00000000000c7805 */ /* 0x000fe4000001ff00 */
[----:B------:R-:W-:Y:S01]  /*0040*/  CS2R R10, SRZ ;  /* 0x00000000000a7805 */ /* 0x000fe2000001ff00 */
[----:B------:R-:W3:Y:S01]  /*0050*/  S2R R9, SR_CTAID.X ;  /* 0x0000000000097919 */ /* 0x000ee20000002500 */
[----:B------:R-:W-:-:S03]  /*0060*/  ULDC.64 UR4, c[0x0][0x208] ;  /* 0x0000820000047ab9 */ /* 0x000fc60000000a00 */
[----:B------:R-:W4:Y:S01]  /*0070*/  LDC.64 R4, c[0x0][0x218] ;  /* 0x00008600ff047b82 */ /* 0x000f220000000a00 */
[----:B-1----:R-:W-:Y:S01]  /*0080*/  IMAD.SHL.U32 R0, R0, 0x2, RZ ;  /* 0x0000000200007824 */ /* 0x002fe200078e00ff */
[----:B---3--:R-:W-:-:S04]  /*0090*/  SHF.R.S32.HI R6, RZ, 0x17, R9 ;  /* 0x00000017ff067819 */ /* 0x008fc80000011409 */
[----:B------:R-:W-:Y:S02]  /*00a0*/  LOP3.LUT R0, R0, 0xfe, RZ, 0xc0, !PT ;  /* 0x000000fe00007812 */ /* 0x000fe400078ec0ff */
[----:B------:R-:W-:-:S03]  /*00b0*/  SGXT R6, R6, 0x1 ;  /* 0x000000010606781a */ /* 0x000fc60000000200 */
[----:B------:R-:W-:-:S04]  /*00c0*/  IMAD R9, R9, 0x100, R0 ;  /* 0x0000010009097824 */ /* 0x000fc800078e0200 */
[C---:B----4-:R-:W-:Y:S01]  /*00d0*/  IMAD.WIDE R4, R9.reuse, 0x4, R4 ;  /* 0x0000000409047825 */ /* 0x050fe200078e0204 */
[CC--:B------:R-:W-:Y:S02]  /*00e0*/  LEA.HI R0, R6.reuse, R9.reuse, RZ, 0x4 ;  /* 0x0000000906007211 */ /* 0x0c0fe400078f20ff */
[----:B------:R-:W-:Y:S02]  /*00f0*/  LEA.HI R6, R6, R9, RZ, 0x6 ;  /* 0x0000000906067211 */ /* 0x000fe400078f30ff */
[----:B------:R-:W-:Y:S02]  /*0100*/  LOP3.LUT R0, R0, 0xfffffff0, RZ, 0xc0, !PT ;  /* 0xfffffff000007812 */ /* 0x000fe400078ec0ff */
[----:B------:R-:W-:Y:S02]  /*0110*/  SHF.R.S32.HI R7, RZ, 0x6, R6 ;  /* 0x00000006ff077819 */ /* 0x000fe40000011406 */
[C---:B------:R-:W-:Y:S01]  /*0120*/  ISETP.GE.AND P0, PT, R9.reuse, 0x100, PT ;  /* 0x000001000900780c */ /* 0x040fe20003f06270 */
[----:B------:R-:W-:-:S04]  /*0130*/  IMAD.IADD R0, R9, 0x1, -R0 ;  /* 0x0000000109007824 */ /* 0x000fc800078e0a00 */
[----:B------:R-:W-:-:S04]  /*0140*/  IMAD R7, R7, 0x10, R0 ;  /* 0x0000001007077824 */ /* 0x000fc800078e0200 */
[----:B--2---:R-:W-:Y:S02]  /*0150*/  IMAD.WIDE R2, R7, 0x4, R2 ;  /* 0x0000000407027825 */ /* 0x004fe400078e0202 */
[----:B------:R-:W1:Y:S02]  /*0160*/  LDC.64 R6, c[0x0][0x220] ;  /* 0x00008800ff067b82 */ /* 0x000e640000000a00 */
[----:B------:R-:W2:Y:S04]  /*0170*/  @!P0 LDG.E.64 R12, desc[UR4][R4.64] ;  /* 0x00000004040c8981 */ /* 0x000ea8000c1e1b00 */
[----:B------:R-:W2:Y:S01]  /*0180*/  @!P0 LDG.E.EL.64 R10, desc[UR4][R2.64] ;  /* 0x00000004020a8981 */ /* 0x000ea2000c2e1b00 */
[----:B-1----:R-:W-:-:S04]  /*0190*/  IMAD.WIDE R6, R9, 0x4, R6 ;  /* 0x0000000409067825 */ /* 0x002fc800078e0206 */
[----:B--2---:R-:W-:Y:S01]  /*01a0*/  FMUL R10, R12, R10 ;  /* 0x0000000a0c0a7220 */ /* 0x004fe20000400000 */
[----:B------:R-:W-:Y:S01]  /*01b0*/  FMUL R11, R13, R11 ;  /* 0x0000000b0d0b7220 */ /* 0x000fe20000400000 */
[----:B------:R-:W-:Y:S06]  /*01c0*/  @P0 EXIT ;  /* 0x000000000000094d */ /* 0x000fec0003800000 */
[----:B------:R-:W-:Y:S01]  /*01d0*/  STG.E.64 desc[UR4][R6.64], R10 ;  /* 0x0000000a06007986 */ /* 0x000fe2000c101b04 */
[----:B------:R-:W-:Y:S05]  /*01e0*/  EXIT ;  /* 0x000000000000794d */ /* 0x000fea0003800000 */
.L_x_0:
[----:B------:R-:W-:-:S00]  /*01f0*/  BRA `(.L_x_0) ;  /* 0xfffffffc00fc7947 */ /* 0x000fc0000383ffff */
[----:B------:R-:W-:-:S00]  /*0200*/  NOP ;  /* 0x0000000000007918 */ /* 0x000fc00000000000 */
[----:B------:R-:W-:-:S00]  /*0210*/  NOP ;  /* 0x0000000000007918 */ /* 0x000fc00000000000 */
[----:B------:R-:W-:-:S00]  /*0220*/  NOP ;  /* 0x0000000000007918 */ /* 0x000fc00000000000 */
[----:B------:R-:W-:-:S00]  /*0230*/  NOP ;  /* 0x0000000000007918 */ /* 0x000fc00000000000 */
[----:B------:R-:W-:-:S00]  /*0240*/  NOP ;  /* 0x0000000000007918 */ /* 0x000fc00000000000 */
[----:B------:R-:W-:-:S00]  /*0250*/  NOP ;  /* 0x0000000000007918 */ /* 0x000fc00000000000 */
[----:B------:R-:W-:-:S00]  /*0260*/  NOP ;  /* 0x0000000000007918 */ /* 0x000fc00000000000 */
[----:B------:R-:W-:-:S00]  /*0270*/  NOP ;  /* 0x0000000000007918 */ /* 0x000fc00000000000 */
.L_x_1:


//--------------------- .nv.constant0.triton_poi_fused_add_mul_pow_sub_sum_1 --------------------------
	.section	.nv.constant0.triton_poi_fused_add_mul_pow_sub_sum_1,"a",@progbits
	.sectionflags	@""
	.align	4
.nv.constant0.triton_poi_fused_add_mul_pow_sub_sum_1:
	.zero		556
